	.headerflags	@"EF_CUDA_TEXMODE_UNIFIED EF_CUDA_64BIT_ADDRESS EF_CUDA_ACCELERATORS EF_CUDA_SM90 EF_CUDA_VIRTUAL_SM(EF_CUDA_SM90)"
	.elftype	@"ET_EXEC"


//--------------------- .nv.info                  --------------------------
	.section	.nv.info,"",@"SHT_CUDA_INFO"
	.align	4


	//----- nvinfo : EIATTR_REGCOUNT
	.align		4
        /*0000*/ 	.byte	0x04, 0x2f
        /*0002*/ 	.short	(.L_1 - .L_0)
	.align		4
.L_0:
        /*0004*/ 	.word	index@(triton_poi_fused_add_mul_native_layer_norm_1)
        /*0008*/ 	.word	0x0000001e


	//----- nvinfo : EIATTR_MIN_STACK_SIZE
	.align		4
.L_1:
        /*000c*/ 	.byte	0x04, 0x12
        /*000e*/ 	.short	(.L_3 - .L_2)
	.align		4
.L_2:
        /*0010*/ 	.word	index@(triton_poi_fused_add_mul_native_layer_norm_1)
        /*0014*/ 	.word	0x00000000


	//----- nvinfo : EIATTR_FRAME_SIZE
	.align		4
.L_3:
        /*0018*/ 	.byte	0x04, 0x11
        /*001a*/ 	.short	(.L_5 - .L_4)
	.align		4
.L_4:
        /*001c*/ 	.word	index@(triton_poi_fused_add_mul_native_layer_norm_1)
        /*0020*/ 	.word	0x00000000


	//----- nvinfo : EIATTR_MIN_STACK_SIZE
	.align		4
.L_5:
        /*0024*/ 	.byte	0x04, 0x12
        /*0026*/ 	.short	(.L_7 - .L_6)
	.align		4
.L_6:
        /*0028*/ 	.word	index@(triton_poi_fused_add_mul_native_layer_norm_1)
        /*002c*/ 	.word	0x00000000
.L_7:


//--------------------- .nv.info.triton_poi_fused_add_mul_native_layer_norm_1 --------------------------
	.section	.nv.info.triton_poi_fused_add_mul_native_layer_norm_1,"",@"SHT_CUDA_INFO"
	.sectionflags	@""
	.align	4


	//----- nvinfo : EIATTR_CUDA_API_VERSION
	.align		4
        /*0000*/ 	.byte	0x04, 0x37
        /*0002*/ 	.short	(.L_9 - .L_8)
.L_8:
        /*0004*/ 	.word	0x0000007c


	//----- nvinfo : EIATTR_KPARAM_INFO
	.align		4
.L_9:
        /*0008*/ 	.byte	0x04, 0x17
        /*000a*/ 	.short	(.L_11 - .L_10)
.L_10:
        /*000c*/ 	.word	0x00000000
        /*0010*/ 	.short	0x0006
        /*0012*/ 	.short	0x0030
        /*0014*/ 	.byte	0x00, 0xf0, 0x11, 0x00


	//----- nvinfo : EIATTR_KPARAM_INFO
	.align		4
.L_11:
        /*0018*/ 	.byte	0x04, 0x17
        /*001a*/ 	.short	(.L_13 - .L_12)
.L_12:
        /*001c*/ 	.word	0x00000000
        /*0020*/ 	.short	0x0005
        /*0022*/ 	.short	0x0028
        /*0024*/ 	.byte	0x00, 0xf4, 0x21, 0x00


	//----- nvinfo : EIATTR_KPARAM_INFO
	.align		4
.L_13:
        /*0028*/ 	.byte	0x04, 0x17
        /*002a*/ 	.short	(.L_15 - .L_14)
.L_14:
        /*002c*/ 	.word	0x00000000
        /*0030*/ 	.short	0x0004
        /*0032*/ 	.short	0x0020
        /*0034*/ 	.byte	0x00, 0xf4, 0x21, 0x00


	//----- nvinfo : EIATTR_KPARAM_INFO
	.align		4
.L_15:
        /*0038*/ 	.byte	0x04, 0x17
        /*003a*/ 	.short	(.L_17 - .L_16)
.L_16:
        /*003c*/ 	.word	0x00000000
        /*0040*/ 	.short	0x0003
        /*0042*/ 	.short	0x0018
        /*0044*/ 	.byte	0x00, 0xf4, 0x21, 0x00


	//----- nvinfo : EIATTR_KPARAM_INFO
	.align		4
.L_17:
        /*0048*/ 	.byte	0x04, 0x17
        /*004a*/ 	.short	(.L_19 - .L_18)
.L_18:
        /*004c*/ 	.word	0x00000000
        /*0050*/ 	.short	0x0002
        /*0052*/ 	.short	0x0010
        /*0054*/ 	.byte	0x00, 0xf4, 0x21, 0x00


	//----- nvinfo : EIATTR_KPARAM_INFO
	.align		4
.L_19:
        /*0058*/ 	.byte	0x04, 0x17
        /*005a*/ 	.short	(.L_21 - .L_20)
.L_20:
        /*005c*/ 	.word	0x00000000
        /*0060*/ 	.short	0x0001
        /*0062*/ 	.short	0x0008
        /*0064*/ 	.byte	0x00, 0xf4, 0x21, 0x00


	//----- nvinfo : EIATTR_KPARAM_INFO
	.align		4
.L_21:
        /*0068*/ 	.byte	0x04, 0x17
        /*006a*/ 	.short	(.L_23 - .L_22)
.L_22:
        /*006c*/ 	.word	0x00000000
        /*0070*/ 	.short	0x0000
        /*0072*/ 	.short	0x0000
        /*0074*/ 	.byte	0x00, 0xf4, 0x21, 0x00


	//----- nvinfo : EIATTR_SPARSE_MMA_MASK
	.align		4
.L_23:
        /*0078*/ 	.byte	0x03, 0x50
        /*007a*/ 	.short	0x0000


	//----- nvinfo : EIATTR_MAXREG_COUNT
	.align		4
        /*007c*/ 	.byte	0x03, 0x1b
        /*007e*/ 	.short	0x00ff


	//----- nvinfo : EIATTR_EXIT_INSTR_OFFSETS
	.align		4
        /*0080*/ 	.byte	0x04, 0x1c
        /*0082*/ 	.short	(.L_25 - .L_24)


	//   ....[0]....
.L_24:
        /*0084*/ 	.word	0x00000490


	//   ....[1]....
        /*0088*/ 	.word	0x000004b0


	//----- nvinfo : EIATTR_REQNTID
	.align		4
.L_25:
        /*008c*/ 	.byte	0x04, 0x10
        /*008e*/ 	.short	(.L_27 - .L_26)
.L_26:
        /*0090*/ 	.word	0x00000080
        /*0094*/ 	.word	0x00000001
        /*0098*/ 	.word	0x00000001


	//----- nvinfo : EIATTR_CBANK_PARAM_SIZE
	.align		4
.L_27:
        /*009c*/ 	.byte	0x03, 0x19
        /*009e*/ 	.short	0x0034


	//----- nvinfo : EIATTR_PARAM_CBANK
	.align		4
        /*00a0*/ 	.byte	0x04, 0x0a
        /*00a2*/ 	.short	(.L_29 - .L_28)
	.align		4
.L_28:
        /*00a4*/ 	.word	index@(.nv.constant0.triton_poi_fused_add_mul_native_layer_norm_1)
        /*00a8*/ 	.short	0x0210
        /*00aa*/ 	.short	0x0034


	//----- nvinfo : EIATTR_SW_WAR
	.align		4
.L_29:
        /*00ac*/ 	.byte	0x04, 0x36
        /*00ae*/ 	.short	(.L_31 - .L_30)
.L_30:
        /*00b0*/ 	.word	0x00000008
.L_31:


//--------------------- .nv.callgraph             --------------------------
	.section	.nv.callgraph,"",@"SHT_CUDA_CALLGRAPH"
	.align	4
	.sectionentsize	8
	.align		4
        /*0000*/ 	.word	0x00000000
	.align		4
        /*0004*/ 	.word	0xffffffff
	.align		4
        /*0008*/ 	.word	0x00000000
	.align		4
        /*000c*/ 	.word	0xfffffffe
	.align		4
        /*0010*/ 	.word	0x00000000
	.align		4
        /*0014*/ 	.word	0xfffffffd
	.align		4
        /*0018*/ 	.word	0x00000000
	.align		4
        /*001c*/ 	.word	0xfffffffc


//--------------------- .text.triton_poi_fused_add_mul_native_layer_norm_1 --------------------------
	.section	.text.triton_poi_fused_add_mul_native_layer_norm_1,"ax",@progbits
	.align	128
        .global         triton_poi_fused_add_mul_native_layer_norm_1
        .type           triton_poi_fused_add_mul_native_layer_norm_1,@function
        .size           triton_poi_fused_add_mul_native_layer_norm_1,(.L_x_1 - triton_poi_fused_add_mul_native_layer_norm_1)
        .other          triton_poi_fused_add_mul_native_layer_norm_1,@"STO_CUDA_ENTRY STV_DEFAULT"
triton_poi_fused_add_mul_native_layer_norm_1:
.text.triton_poi_fused_add_mul_native_layer_norm_1:
[----:B------:R-:W0:Y:S01]  /*0000*/  LDC R1, c[0x0][0x28] ;  /* 0x00000a00ff017b82 */ /* 0x000e220000000800 */
[----:B------:R-:W1:Y:S07]  /*0010*/  S2R R0, SR_TID.X ;  /* 0x0000000000007919 */ /* 0x000e6e0000002100 */
[----:B------:R-:W2:Y:S01]  /*0020*/  LDC.64 R4, c[0x0][0x228] ;  /* 0x00008a00ff047b82 */ /* 0x000ea20000000a00 */
[----:B------:R-:W-:Y:S01]  /*0030*/  ULDC.64 UR6, c[0x0][0x210] ;  /* 0x0000840000067ab9 */ /* 0x000fe20000000a00 */
[----:B------:R-:W-:Y:S01]  /*0040*/  ULDC.64 UR4, c[0x0][0x208] ;  /* 0x0000820000047ab9 */ /* 0x000fe20000000a00 */
[----:B------:R-:W3:Y:S05]  /*0050*/  S2R R3, SR_CTAID.X ;  /* 0x0000000000037919 */ /* 0x000eea0000002500 */
[----:B------:R-:W4:Y:S01]  /*0060*/  LDC.64 R16, c[0x0][0x220] ;  /* 0x00008800ff107b82 */ /* 0x000f220000000a00 */
[----:B-1----:R-:W-:-:S05]  /*0070*/  IMAD.SHL.U32 R0, R0, 0x2, RZ ;  /* 0x0000000200007824 */ /* 0x002fca00078e00ff */
[----:B------:R-:W-:-:S05]  /*0080*/  LOP3.LUT R0, R0, 0xfe, RZ, 0xc0, !PT ;  /* 0x000000fe00007812 */ /* 0x000fca00078ec0ff */
[----:B---3--:R-:W-:-:S05]  /*0090*/  IMAD R0, R3, 0x100, R0 ;  /* 0x0000010003007824 */ /* 0x008fca00078e0200 */
[----:B------:R-:W-:Y:S02]  /*00a0*/  SHF.R.S32.HI R3, RZ, 0x1f, R0 ;  /* 0x0000001fff037819 */ /* 0x000fe40000011400 */
[----:B------:R-:W-:Y:S02]  /*00b0*/  ISETP.GE.AND P0, PT, R0, 0x400, PT ;  /* 0x000004000000780c */ /* 0x000fe40003f06270 */
[CC--:B------:R-:W-:Y:S02]  /*00c0*/  LEA.HI R6, R3.reuse, R0.reuse, RZ, 0x2 ;  /* 0x0000000003067211 */ /* 0x0c0fe400078f10ff */
[----:B------:R-:W-:Y:S02]  /*00d0*/  LEA.HI R12, R3, R0, RZ, 0x8 ;  /* 0x00000000030c7211 */ /* 0x000fe400078f40ff */
[--C-:B------:R-:W-:Y:S02]  /*00e0*/  SHF.R.S32.HI R27, RZ, 0x2, R6.reuse ;  /* 0x00000002ff1b7819 */ /* 0x100fe40000011406 */
[----:B------:R-:W-:-:S02]  /*00f0*/  SHF.R.S32.HI R2, RZ, 0x1f, R6 ;  /* 0x0000001fff027819 */ /* 0x000fc40000011406 */
[----:B------:R-:W-:Y:S02]  /*0100*/  SHF.R.S32.HI R8, RZ, 0x8, R12 ;  /* 0x00000008ff087819 */ /* 0x000fe4000001140c */
[CC--:B------:R-:W-:Y:S02]  /*0110*/  LEA.HI R7, R2.reuse, R27.reuse, RZ, 0x4 ;  /* 0x0000001b02077211 */ /* 0x0c0fe400078f20ff */
[----:B------:R-:W-:Y:S02]  /*0120*/  LEA.HI R3, R2, R27, RZ, 0x6 ;  /* 0x0000001b02037211 */ /* 0x000fe400078f30ff */
[----:B------:R-:W-:Y:S02]  /*0130*/  LOP3.LUT R2, R7, 0x1ffffff0, RZ, 0xc0, !PT ;  /* 0x1ffffff007027812 */ /* 0x000fe400078ec0ff */
[----:B------:R-:W-:Y:S02]  /*0140*/  LOP3.LUT R10, R3, 0xffffffc0, RZ, 0xc0, !PT ;  /* 0xffffffc0030a7812 */ /* 0x000fe400078ec0ff */
[----:B------:R-:W-:Y:S01]  /*0150*/  LOP3.LUT R15, R12, 0xffffff00, RZ, 0xc0, !PT ;  /* 0xffffff000c0f7812 */ /* 0x000fe200078ec0ff */
[C---:B------:R-:W-:Y:S01]  /*0160*/  IMAD.IADD R7, R27.reuse, 0x1, -R2 ;  /* 0x000000011b077824 */ /* 0x040fe200078e0a02 */
[----:B------:R-:W-:Y:S01]  /*0170*/  CS2R R12, SRZ ;  /* 0x00000000000c7805 */ /* 0x000fe2000001ff00 */
[----:B------:R-:W-:Y:S01]  /*0180*/  IMAD.IADD R27, R27, 0x1, -R10 ;  /* 0x000000011b1b7824 */ /* 0x000fe200078e0a0a */
[----:B------:R-:W1:Y:S01]  /*0190*/  LDC.64 R2, c[0x0][0x230] ;  /* 0x00008c00ff027b82 */ /* 0x000e620000000a00 */
[----:B------:R-:W-:Y:S01]  /*01a0*/  IMAD R10, R8, 0x10, R7 ;  /* 0x00000010080a7824 */ /* 0x000fe200078e0207 */
[----:B------:R-:W-:Y:S01]  /*01b0*/  LOP3.LUT R7, R6, 0xfffffffc, RZ, 0xc0, !PT ;  /* 0xfffffffc06077812 */ /* 0x000fe200078ec0ff */
[----:B--2---:R-:W-:-:S03]  /*01c0*/  IMAD.WIDE R18, R27, 0x4, R4 ;  /* 0x000000041b127825 */ /* 0x004fc600078e0204 */
[----:B------:R-:W-:Y:S01]  /*01d0*/  SHF.L.U32 R6, R10, 0x3, RZ ;  /* 0x000000030a067819 */ /* 0x000fe200000006ff */
[C---:B------:R-:W-:Y:S01]  /*01e0*/  IMAD.IADD R7, R0.reuse, 0x1, -R7 ;  /* 0x0000000100077824 */ /* 0x040fe200078e0a07 */
[----:B------:R-:W2:Y:S01]  /*01f0*/  LDC.64 R8, c[0x0][0x218] ;  /* 0x00008600ff087b82 */ /* 0x000ea20000000a00 */
[----:B------:R-:W-:Y:S01]  /*0200*/  IMAD.IADD R15, R0, 0x1, -R15 ;  /* 0x00000001000f7824 */ /* 0x000fe200078e0a0f */
[--C-:B------:R-:W-:Y:S01]  /*0210*/  SHF.R.S32.HI R14, RZ, 0x1f, R6.reuse ;  /* 0x0000001fff0e7819 */ /* 0x100fe20000011406 */
[----:B------:R-:W3:Y:S01]  /*0220*/  @!P0 LDG.E.EL R13, desc[UR4][R18.64] ;  /* 0x00000004120d8981 */ /* 0x000ee2000c2e1900 */
[----:B------:R-:W-:Y:S02]  /*0230*/  IADD3 R20, P1, R7, R6, RZ ;  /* 0x0000000607147210 */ /* 0x000fe40007f3e0ff */
[----:B------:R-:W-:Y:S01]  /*0240*/  CS2R R24, SRZ ;  /* 0x0000000000187805 */ /* 0x000fe2000001ff00 */
[----:B------:R5:W3:Y:S01]  /*0250*/  @!P0 LDG.E.EL R12, desc[UR4][R18.64] ;  /* 0x00000004120c8981 */ /* 0x000ae2000c2e1900 */
[----:B------:R-:W2:Y:S01]  /*0260*/  LDC.64 R10, c[0x0][0x210] ;  /* 0x00008400ff0a7b82 */ /* 0x000ea20000000a00 */
[C---:B------:R-:W-:Y:S01]  /*0270*/  LEA.HI.X.SX32 R5, R7.reuse, R14, 0x1, P1 ;  /* 0x0000000e07057211 */ /* 0x040fe200008f0eff */
[----:B------:R-:W-:Y:S01]  /*0280*/  IMAD.IADD R21, R7, 0x1, R6 ;  /* 0x0000000107157824 */ /* 0x000fe200078e0206 */
[----:B------:R-:W-:-:S02]  /*0290*/  IADD3 R23, R7, 0x4, RZ ;  /* 0x0000000407177810 */ /* 0x000fc40007ffe0ff */
[----:B------:R-:W-:Y:S01]  /*02a0*/  LEA R4, P1, R20, UR6, 0x2 ;  /* 0x0000000614047c11 */ /* 0x000fe2000f8210ff */
[----:B----4-:R-:W-:-:S04]  /*02b0*/  IMAD.WIDE R16, R15, 0x4, R16 ;  /* 0x000000040f107825 */ /* 0x010fc800078e0210 */
[----:B-1----:R-:W-:Y:S01]  /*02c0*/  IMAD.WIDE R26, R27, 0x4, R2 ;  /* 0x000000041b1a7825 */ /* 0x002fe200078e0202 */
[----:B------:R-:W-:Y:S02]  /*02d0*/  CS2R R2, SRZ ;  /* 0x0000000000027805 */ /* 0x000fe4000001ff00 */
[----:B------:R-:W-:Y:S02]  /*02e0*/  LEA.HI.X R5, R20, UR7, R5, 0x2, P1 ;  /* 0x0000000714057c11 */ /* 0x000fe400088f1405 */
[----:B------:R-:W-:Y:S02]  /*02f0*/  CS2R R14, SRZ ;  /* 0x00000000000e7805 */ /* 0x000fe4000001ff00 */
[----:B-----5:R-:W-:Y:S01]  /*0300*/  CS2R R18, SRZ ;  /* 0x0000000000127805 */ /* 0x020fe2000001ff00 */
[--C-:B--2---:R-:W-:Y:S01]  /*0310*/  IMAD.WIDE R6, R7, 0x4, R8.reuse ;  /* 0x0000000407067825 */ /* 0x104fe200078e0208 */
[----:B------:R1:W3:Y:S03]  /*0320*/  @!P0 LDG.E.EL.64 R2, desc[UR4][R16.64] ;  /* 0x0000000410028981 */ /* 0x0002e6000c2e1b00 */
[----:B------:R-:W-:Y:S01]  /*0330*/  IMAD.WIDE.U32 R8, R23, 0x4, R8 ;  /* 0x0000000417087825 */ /* 0x000fe200078e0008 */
[----:B------:R-:W-:Y:S01]  /*0340*/  CS2R R22, SRZ ;  /* 0x0000000000167805 */ /* 0x000fe2000001ff00 */
[----:B------:R-:W2:Y:S02]  /*0350*/  @!P0 LDG.E.EL R14, desc[UR4][R26.64] ;  /* 0x000000041a0e8981 */ /* 0x000ea4000c2e1900 */
[----:B0-----:R-:W-:Y:S01]  /*0360*/  IMAD.WIDE R10, R21, 0x4, R10 ;  /* 0x00000004150a7825 */ /* 0x001fe200078e020a */
[----:B------:R-:W-:Y:S01]  /*0370*/  CS2R R20, SRZ ;  /* 0x0000000000147805 */ /* 0x000fe2000001ff00 */
[----:B------:R-:W4:Y:S01]  /*0380*/  @!P0 LDG.E.EL R15, desc[UR4][R26.64] ;  /* 0x000000041a0f8981 */ /* 0x000f22000c2e1900 */
[----:B-1----:R-:W0:Y:S03]  /*0390*/  LDC.64 R16, c[0x0][0x238] ;  /* 0x00008e00ff107b82 */ /* 0x002e260000000a00 */
[----:B------:R-:W5:Y:S04]  /*03a0*/  @!P0 LDG.E.EL.64 R24, desc[UR4][R6.64] ;  /* 0x0000000406188981 */ /* 0x000f68000c2e1b00 */
[----:B------:R-:W5:Y:S04]  /*03b0*/  @!P0 LDG.E.EL.64 R20, desc[UR4][R10.64] ;  /* 0x000000040a148981 */ /* 0x000f68000c2e1b00 */
[----:B------:R-:W5:Y:S04]  /*03c0*/  @!P0 LDG.E.EL.64 R18, desc[UR4][R4.64+0x10] ;  /* 0x0000100404128981 */ /* 0x000f68000c2e1b00 */
[----:B------:R-:W5:Y:S01]  /*03d0*/  @!P0 LDG.E.EL.64 R22, desc[UR4][R8.64] ;  /* 0x0000000408168981 */ /* 0x000f62000c2e1b00 */
[----:B0-----:R-:W-:-:S04]  /*03e0*/  IMAD.WIDE R16, R0, 0x4, R16 ;  /* 0x0000000400107825 */ /* 0x001fc800078e0210 */
[----:B---3--:R-:W-:Y:S01]  /*03f0*/  FADD R13, -R13, R2 ;  /* 0x000000020d0d7221 */ /* 0x008fe20000000100 */
[----:B------:R-:W-:-:S03]  /*0400*/  FADD R12, -R12, R3 ;  /* 0x000000030c0c7221 */ /* 0x000fc60000000100 */
[----:B--2---:R-:W-:Y:S01]  /*0410*/  FMUL R13, R13, R14 ;  /* 0x0000000e0d0d7220 */ /* 0x004fe20000400000 */
[----:B----4-:R-:W-:Y:S01]  /*0420*/  FMUL R12, R12, R15 ;  /* 0x0000000f0c0c7220 */ /* 0x010fe20000400000 */
[----:B-----5:R-:W-:Y:S01]  /*0430*/  FADD R20, R24, R20 ;  /* 0x0000001418147221 */ /* 0x020fe20000000000 */
[----:B------:R-:W-:Y:S01]  /*0440*/  FADD R21, R25, R21 ;  /* 0x0000001519157221 */ /* 0x000fe20000000000 */
[----:B------:R-:W-:Y:S01]  /*0450*/  FADD R18, R22, R18 ;  /* 0x0000001216127221 */ /* 0x000fe20000000000 */
[----:B------:R-:W-:-:S03]  /*0460*/  FADD R19, R23, R19 ;  /* 0x0000001317137221 */ /* 0x000fc60000000000 */
[----:B------:R-:W-:Y:S01]  /*0470*/  FFMA R18, R13, R20, R18 ;  /* 0x000000140d127223 */ /* 0x000fe20000000012 */
[----:B------:R-:W-:Y:S01]  /*0480*/  FFMA R19, R12, R21, R19 ;  /* 0x000000150c137223 */ /* 0x000fe20000000013 */
[----:B------:R-:W-:Y:S06]  /*0490*/  @P0 EXIT ;  /* 0x000000000000094d */ /* 0x000fec0003800000 */
[----:B------:R-:W-:Y:S01]  /*04a0*/  STG.E.64 desc[UR4][R16.64], R18 ;  /* 0x0000001210007986 */ /* 0x000fe2000c101b04 */
[----:B------:R-:W-:Y:S05]  /*04b0*/  EXIT ;  /* 0x000000000000794d */ /* 0x000fea0003800000 */
.L_x_0:
[----:B------:R-:W-:-:S00]  /*04c0*/  BRA `(.L_x_0) ;  /* 0xfffffffc00fc7947 */ /* 0x000fc0000383ffff */
[----:B------:R-:W-:-:S00]  /*04d0*/  NOP ;  /* 0x0000000000007918 */ /* 0x000fc00000000000 */
        /* <DEDUP_REMOVED lines=10> */
.L_x_1:


//--------------------- .nv.constant0.triton_poi_fused_add_mul_native_layer_norm_1 --------------------------
	.section	.nv.constant0.triton_poi_fused_add_mul_native_layer_norm_1,"a",@progbits
	.sectionflags	@""
	.align	4
.nv.constant0.triton_poi_fused_add_mul_native_layer_norm_1:
	.zero		580
